	.headerflags	@"EF_CUDA_TEXMODE_UNIFIED EF_CUDA_64BIT_ADDRESS EF_CUDA_ACCELERATORS EF_CUDA_SM90 EF_CUDA_VIRTUAL_SM(EF_CUDA_SM90)"
	.elftype	@"ET_EXEC"


//--------------------- .nv.info                  --------------------------
	.section	.nv.info,"",@"SHT_CUDA_INFO"
	.align	4


	//----- nvinfo : EIATTR_REGCOUNT
	.align		4
        /*0000*/ 	.byte	0x04, 0x2f
        /*0002*/ 	.short	(.L_1 - .L_0)
	.align		4
.L_0:
        /*0004*/ 	.word	index@(triton_poi_fused_mul_native_group_norm_sigmoid_14)
        /*0008*/ 	.word	0x00000012


	//----- nvinfo : EIATTR_MIN_STACK_SIZE
	.align		4
.L_1:
        /*000c*/ 	.byte	0x04, 0x12
        /*000e*/ 	.short	(.L_3 - .L_2)
	.align		4
.L_2:
        /*0010*/ 	.word	index@(triton_poi_fused_mul_native_group_norm_sigmoid_14)
        /*0014*/ 	.word	0x00000000


	//----- nvinfo : EIATTR_FRAME_SIZE
	.align		4
.L_3:
        /*0018*/ 	.byte	0x04, 0x11
        /*001a*/ 	.short	(.L_5 - .L_4)
	.align		4
.L_4:
        /*001c*/ 	.word	index@(triton_poi_fused_mul_native_group_norm_sigmoid_14)
        /*0020*/ 	.word	0x00000000


	//----- nvinfo : EIATTR_MIN_STACK_SIZE
	.align		4
.L_5:
        /*0024*/ 	.byte	0x04, 0x12
        /*0026*/ 	.short	(.L_7 - .L_6)
	.align		4
.L_6:
        /*0028*/ 	.word	index@(triton_poi_fused_mul_native_group_norm_sigmoid_14)
        /*002c*/ 	.word	0x00000000
.L_7:


//--------------------- .nv.info.triton_poi_fused_mul_native_group_norm_sigmoid_14 --------------------------
	.section	.nv.info.triton_poi_fused_mul_native_group_norm_sigmoid_14,"",@"SHT_CUDA_INFO"
	.sectionflags	@""
	.align	4


	//----- nvinfo : EIATTR_CUDA_API_VERSION
	.align		4
        /*0000*/ 	.byte	0x04, 0x37
        /*0002*/ 	.short	(.L_9 - .L_8)
.L_8:
        /*0004*/ 	.word	0x0000007c


	//----- nvinfo : EIATTR_KPARAM_INFO
	.align		4
.L_9:
        /*0008*/ 	.byte	0x04, 0x17
        /*000a*/ 	.short	(.L_11 - .L_10)
.L_10:
        /*000c*/ 	.word	0x00000000
        /*0010*/ 	.short	0x0006
        /*0012*/ 	.short	0x0030
        /*0014*/ 	.byte	0x00, 0xf0, 0x11, 0x00


	//----- nvinfo : EIATTR_KPARAM_INFO
	.align		4
.L_11:
        /*0018*/ 	.byte	0x04, 0x17
        /*001a*/ 	.short	(.L_13 - .L_12)
.L_12:
        /*001c*/ 	.word	0x00000000
        /*0020*/ 	.short	0x0005
        /*0022*/ 	.short	0x0028
        /*0024*/ 	.byte	0x00, 0xf4, 0x21, 0x00


	//----- nvinfo : EIATTR_KPARAM_INFO
	.align		4
.L_13:
        /*0028*/ 	.byte	0x04, 0x17
        /*002a*/ 	.short	(.L_15 - .L_14)
.L_14:
        /*002c*/ 	.word	0x00000000
        /*0030*/ 	.short	0x0004
        /*0032*/ 	.short	0x0020
        /*0034*/ 	.byte	0x00, 0xf4, 0x21, 0x00


	//----- nvinfo : EIATTR_KPARAM_INFO
	.align		4
.L_15:
        /*0038*/ 	.byte	0x04, 0x17
        /*003a*/ 	.short	(.L_17 - .L_16)
.L_16:
        /*003c*/ 	.word	0x00000000
        /*0040*/ 	.short	0x0003
        /*0042*/ 	.short	0x0018
        /*0044*/ 	.byte	0x00, 0xf4, 0x21, 0x00


	//----- nvinfo : EIATTR_KPARAM_INFO
	.align		4
.L_17:
        /*0048*/ 	.byte	0x04, 0x17
        /*004a*/ 	.short	(.L_19 - .L_18)
.L_18:
        /*004c*/ 	.word	0x00000000
        /*0050*/ 	.short	0x0002
        /*0052*/ 	.short	0x0010
        /*0054*/ 	.byte	0x00, 0xf4, 0x21, 0x00


	//----- nvinfo : EIATTR_KPARAM_INFO
	.align		4
.L_19:
        /*0058*/ 	.byte	0x04, 0x17
        /*005a*/ 	.short	(.L_21 - .L_20)
.L_20:
        /*005c*/ 	.word	0x00000000
        /*0060*/ 	.short	0x0001
        /*0062*/ 	.short	0x0008
        /*0064*/ 	.byte	0x00, 0xf4, 0x21, 0x00


	//----- nvinfo : EIATTR_KPARAM_INFO
	.align		4
.L_21:
        /*0068*/ 	.byte	0x04, 0x17
        /*006a*/ 	.short	(.L_23 - .L_22)
.L_22:
        /*006c*/ 	.word	0x00000000
        /*0070*/ 	.short	0x0000
        /*0072*/ 	.short	0x0000
        /*0074*/ 	.byte	0x00, 0xf4, 0x21, 0x00


	//----- nvinfo : EIATTR_SPARSE_MMA_MASK
	.align		4
.L_23:
        /*0078*/ 	.byte	0x03, 0x50
        /*007a*/ 	.short	0x0000


	//----- nvinfo : EIATTR_MAXREG_COUNT
	.align		4
        /*007c*/ 	.byte	0x03, 0x1b
        /*007e*/ 	.short	0x00ff


	//----- nvinfo : EIATTR_EXIT_INSTR_OFFSETS
	.align		4
        /*0080*/ 	.byte	0x04, 0x1c
        /*0082*/ 	.short	(.L_25 - .L_24)


	//   ....[0]....
.L_24:
        /*0084*/ 	.word	0x00000430


	//----- nvinfo : EIATTR_REQNTID
	.align		4
.L_25:
        /*0088*/ 	.byte	0x04, 0x10
        /*008a*/ 	.short	(.L_27 - .L_26)
.L_26:
        /*008c*/ 	.word	0x00000100
        /*0090*/ 	.word	0x00000001
        /*0094*/ 	.word	0x00000001


	//----- nvinfo : EIATTR_CBANK_PARAM_SIZE
	.align		4
.L_27:
        /*0098*/ 	.byte	0x03, 0x19
        /*009a*/ 	.short	0x0034


	//----- nvinfo : EIATTR_PARAM_CBANK
	.align		4
        /*009c*/ 	.byte	0x04, 0x0a
        /*009e*/ 	.short	(.L_29 - .L_28)
	.align		4
.L_28:
        /*00a0*/ 	.word	index@(.nv.constant0.triton_poi_fused_mul_native_group_norm_sigmoid_14)
        /*00a4*/ 	.short	0x0210
        /*00a6*/ 	.short	0x0034


	//----- nvinfo : EIATTR_SW_WAR
	.align		4
.L_29:
        /*00a8*/ 	.byte	0x04, 0x36
        /*00aa*/ 	.short	(.L_31 - .L_30)
.L_30:
        /*00ac*/ 	.word	0x00000008
.L_31:


//--------------------- .nv.callgraph             --------------------------
	.section	.nv.callgraph,"",@"SHT_CUDA_CALLGRAPH"
	.align	4
	.sectionentsize	8
	.align		4
        /*0000*/ 	.word	0x00000000
	.align		4
        /*0004*/ 	.word	0xffffffff
	.align		4
        /*0008*/ 	.word	0x00000000
	.align		4
        /*000c*/ 	.word	0xfffffffe
	.align		4
        /*0010*/ 	.word	0x00000000
	.align		4
        /*0014*/ 	.word	0xfffffffd
	.align		4
        /*0018*/ 	.word	0x00000000
	.align		4
        /*001c*/ 	.word	0xfffffffc


//--------------------- .text.triton_poi_fused_mul_native_group_norm_sigmoid_14 --------------------------
	.section	.text.triton_poi_fused_mul_native_group_norm_sigmoid_14,"ax",@progbits
	.align	128
        .global         triton_poi_fused_mul_native_group_norm_sigmoid_14
        .type           triton_poi_fused_mul_native_group_norm_sigmoid_14,@function
        .size           triton_poi_fused_mul_native_group_norm_sigmoid_14,(.L_x_1 - triton_poi_fused_mul_native_group_norm_sigmoid_14)
        .other          triton_poi_fused_mul_native_group_norm_sigmoid_14,@"STO_CUDA_ENTRY STV_DEFAULT"
triton_poi_fused_mul_native_group_norm_sigmoid_14:
.text.triton_poi_fused_mul_native_group_norm_sigmoid_14:
[----:B------:R-:W-:Y:S01]  /*0000*/  LDC R1, c[0x0][0x28] ;  /* 0x00000a00ff017b82 */ /* 0x000fe20000000800 */
[----:B------:R-:W1:Y:S07]  /*0010*/  S2R R0, SR_TID.X ;  /* 0x0000000000007919 */ /* 0x000e6e0000002100 */
[----:B------:R-:W2:Y:S01]  /*0020*/  LDC.64 R10, c[0x0][0x220] ;  /* 0x00008800ff0a7b82 */ /* 0x000ea20000000a00 */
[----:B------:R-:W-:Y:S01]  /*0030*/  ULDC.64 UR4, c[0x0][0x208] ;  /* 0x0000820000047ab9 */ /* 0x000fe20000000a00 */
[----:B------:R-:W3:Y:S06]  /*0040*/  S2R R3, SR_CTAID.X ;  /* 0x0000000000037919 */ /* 0x000eec0000002500 */
[----:B------:R-:W4:Y:S08]  /*0050*/  LDC.64 R8, c[0x0][0x218] ;  /* 0x00008600ff087b82 */ /* 0x000f300000000a00 */
[----:B------:R-:W5:Y:S08]  /*0060*/  LDC.64 R4, c[0x0][0x228] ;  /* 0x00008a00ff047b82 */ /* 0x000f700000000a00 */
[----:B------:R-:W5:Y:S01]  /*0070*/  LDC.64 R6, c[0x0][0x230] ;  /* 0x00008c00ff067b82 */ /* 0x000f620000000a00 */
[----:B-1----:R-:W-:-:S04]  /*0080*/  SHF.L.U32 R0, R0, 0x1, RZ ;  /* 0x0000000100007819 */ /* 0x002fc800000006ff */
[----:B------:R-:W-:Y:S02]  /*0090*/  LOP3.LUT R0, R0, 0x1fe, RZ, 0xc0, !PT ;  /* 0x000001fe00007812 */ /* 0x000fe400078ec0ff */
[----:B---3--:R-:W-:Y:S02]  /*00a0*/  SHF.R.S32.HI R13, RZ, 0x16, R3 ;  /* 0x00000016ff0d7819 */ /* 0x008fe40000011403 */
[----:B------:R-:W-:Y:S02]  /*00b0*/  LEA R0, R3, R0, 0x9 ;  /* 0x0000000003007211 */ /* 0x000fe400078e48ff */
[----:B------:R-:W-:Y:S01]  /*00c0*/  SGXT R13, R13, 0x1 ;  /* 0x000000010d0d781a */ /* 0x000fe20000000200 */
[----:B------:R-:W1:Y:S02]  /*00d0*/  LDC.64 R2, c[0x0][0x238] ;  /* 0x00008e00ff027b82 */ /* 0x000e640000000a00 */
[----:B----4-:R-:W-:Y:S01]  /*00e0*/  IMAD.WIDE R8, R0, 0x4, R8 ;  /* 0x0000000400087825 */ /* 0x010fe200078e0208 */
[----:B------:R-:W-:-:S02]  /*00f0*/  LEA.HI R12, R13, R0, RZ, 0x8 ;  /* 0x000000000d0c7211 */ /* 0x000fc400078f40ff */
[----:B------:R-:W-:Y:S02]  /*0100*/  LEA.HI R13, R13, R0, RZ, 0xb ;  /* 0x000000000d0d7211 */ /* 0x000fe400078f58ff */
[----:B------:R-:W-:Y:S01]  /*0110*/  SHF.R.S32.HI R12, RZ, 0x8, R12 ;  /* 0x00000008ff0c7819 */ /* 0x000fe2000001140c */
[----:B------:R-:W3:Y:S01]  /*0120*/  LDG.E.64 R8, desc[UR4][R8.64] ;  /* 0x0000000408087981 */ /* 0x000ee2000c1e1b00 */
[----:B------:R-:W-:Y:S02]  /*0130*/  SHF.R.S32.HI R15, RZ, 0xb, R13 ;  /* 0x0000000bff0f7819 */ /* 0x000fe4000001140d */
[----:B------:R-:W-:-:S03]  /*0140*/  LEA.HI R13, R12, R12, RZ, 0x8 ;  /* 0x0000000c0c0d7211 */ /* 0x000fc600078f40ff */
[----:B--2---:R-:W-:Y:S01]  /*0150*/  IMAD.WIDE R10, R15, 0x4, R10 ;  /* 0x000000040f0a7825 */ /* 0x004fe200078e020a */
[----:B------:R-:W-:-:S03]  /*0160*/  LOP3.LUT R13, R13, 0xffffff00, RZ, 0xc0, !PT ;  /* 0xffffff000d0d7812 */ /* 0x000fc600078ec0ff */
[----:B-----5:R-:W-:Y:S01]  /*0170*/  IMAD.WIDE R4, R15, 0x4, R4 ;  /* 0x000000040f047825 */ /* 0x020fe200078e0204 */
[----:B------:R-:W-:Y:S01]  /*0180*/  IADD3 R13, R12, -R13, RZ ;  /* 0x8000000d0c0d7210 */ /* 0x000fe20007ffe0ff */
[----:B------:R-:W3:Y:S04]  /*0190*/  LDG.E.EL R10, desc[UR4][R10.64] ;  /* 0x000000040a0a7981 */ /* 0x000ee8000c2e1900 */
[----:B------:R-:W2:Y:S01]  /*01a0*/  LDG.E.EL R4, desc[UR4][R4.64] ;  /* 0x0000000404047981 */ /* 0x000ea2000c2e1900 */
[----:B0-----:R-:W-:-:S04]  /*01b0*/  IMAD.WIDE R6, R13, 0x4, R6 ;  /* 0x000000040d067825 */ /* 0x001fc800078e0206 */
[----:B-1----:R-:W-:Y:S02]  /*01c0*/  IMAD.WIDE R2, R13, 0x4, R2 ;  /* 0x000000040d027825 */ /* 0x002fe400078e0202 */
[----:B------:R-:W4:Y:S04]  /*01d0*/  LDG.E.EL R6, desc[UR4][R6.64] ;  /* 0x0000000406067981 */ /* 0x000f28000c2e1900 */
[----:B------:R-:W4:Y:S01]  /*01e0*/  LDG.E.EL R3, desc[UR4][R2.64] ;  /* 0x0000000402037981 */ /* 0x000f22000c2e1900 */
[----:B---3--:R-:W-:-:S04]  /*01f0*/  FADD R13, R8, -R10 ;  /* 0x8000000a080d7221 */ /* 0x008fc80000000000 */
[----:B--2---:R-:W-:Y:S01]  /*0200*/  FMUL R12, R4, R13 ;  /* 0x0000000d040c7220 */ /* 0x004fe20000400000 */
[----:B------:R-:W-:-:S04]  /*0210*/  FADD R13, R9, -R10 ;  /* 0x8000000a090d7221 */ /* 0x000fc80000000000 */
[----:B------:R-:W-:Y:S01]  /*0220*/  FMUL R10, R4, R13 ;  /* 0x0000000d040a7220 */ /* 0x000fe20000400000 */
[----:B----4-:R-:W-:-:S03]  /*0230*/  FFMA R12, R6, R12, R3 ;  /* 0x0000000c060c7223 */ /* 0x010fc60000000003 */
[----:B------:R-:W-:Y:S01]  /*0240*/  FFMA R10, R6, R10, R3 ;  /* 0x0000000a060a7223 */ /* 0x000fe20000000003 */
[----:B------:R-:W-:-:S03]  /*0250*/  FADD R8, RZ, -R12 ;  /* 0x8000000cff087221 */ /* 0x000fc60000000000 */
[----:B------:R-:W-:Y:S01]  /*0260*/  FADD R4, RZ, -R10 ;  /* 0x8000000aff047221 */ /* 0x000fe20000000000 */
[----:B------:R-:W-:-:S03]  /*0270*/  FMUL R8, R8, 1.4426950216293334961 ;  /* 0x3fb8aa3b08087820 */ /* 0x000fc60000400000 */
[----:B------:R-:W-:Y:S02]  /*0280*/  FMUL R4, R4, 1.4426950216293334961 ;  /* 0x3fb8aa3b04047820 */ /* 0x000fe40000400000 */
[----:B------:R-:W-:-:S03]  /*0290*/  FSETP.GEU.AND P0, PT, R8, -126, PT ;  /* 0xc2fc00000800780b */ /* 0x000fc60003f0e000 */
[----:B------:R-:W-:-:S10]  /*02a0*/  FSETP.GEU.AND P1, PT, R4, -126, PT ;  /* 0xc2fc00000400780b */ /* 0x000fd40003f2e000 */
[----:B------:R-:W-:-:S03]  /*02b0*/  @!P0 FMUL R8, R8, 0.5 ;  /* 0x3f00000008088820 */ /* 0x000fc60000400000 */
[----:B------:R-:W-:Y:S01]  /*02c0*/  @!P1 FMUL R4, R4, 0.5 ;  /* 0x3f00000004049820 */ /* 0x000fe20000400000 */
[----:B------:R-:W0:Y:S08]  /*02d0*/  MUFU.EX2 R2, R8 ;  /* 0x0000000800027308 */ /* 0x000e300000000800 */
[----:B------:R-:W1:Y:S01]  /*02e0*/  MUFU.EX2 R3, R4 ;  /* 0x0000000400037308 */ /* 0x000e620000000800 */
[----:B0-----:R-:W-:-:S04]  /*02f0*/  @!P0 FMUL R2, R2, R2 ;  /* 0x0000000202028220 */ /* 0x001fc80000400000 */
[----:B------:R-:W-:Y:S01]  /*0300*/  FADD R5, R2, 1 ;  /* 0x3f80000002057421 */ /* 0x000fe20000000000 */
[----:B-1----:R-:W-:-:S04]  /*0310*/  @!P1 FMUL R3, R3, R3 ;  /* 0x0000000303039220 */ /* 0x002fc80000400000 */
[----:B------:R-:W-:Y:S01]  /*0320*/  FADD R6, R3, 1 ;  /* 0x3f80000003067421 */ /* 0x000fe20000000000 */
[----:B------:R-:W-:Y:S01]  /*0330*/  FSETP.GT.AND P0, PT, R5, 8.50705917302346158658e+37, PT ;  /* 0x7e8000000500780b */ /* 0x000fe20003f04000 */
[----:B------:R-:W0:Y:S03]  /*0340*/  LDC.64 R2, c[0x0][0x210] ;  /* 0x00008400ff027b82 */ /* 0x000e260000000a00 */
[----:B------:R-:W-:Y:S01]  /*0350*/  FSETP.GT.AND P1, PT, R6, 8.50705917302346158658e+37, PT ;  /* 0x7e8000000600780b */ /* 0x000fe20003f24000 */
[----:B------:R-:W-:-:S08]  /*0360*/  HFMA2.MMA R9, -RZ, RZ, 1.625, 0 ;  /* 0x3e800000ff097435 */ /* 0x000fd000000001ff */
[----:B------:R-:W-:-:S04]  /*0370*/  @P0 FMUL R5, R5, 0.25 ;  /* 0x3e80000005050820 */ /* 0x000fc80000400000 */
[----:B------:R-:W-:Y:S02]  /*0380*/  @P1 FMUL R6, R6, 0.25 ;  /* 0x3e80000006061820 */ /* 0x000fe40000400000 */
[----:B------:R-:W1:Y:S08]  /*0390*/  MUFU.RCP R5, R5 ;  /* 0x0000000500057308 */ /* 0x000e700000001000 */
[----:B------:R-:W2:Y:S01]  /*03a0*/  MUFU.RCP R6, R6 ;  /* 0x0000000600067308 */ /* 0x000ea20000001000 */
[----:B------:R-:W-:-:S02]  /*03b0*/  FSEL R4, R9, 1, P0 ;  /* 0x3f80000009047808 */ /* 0x000fc40000000000 */
[----:B------:R-:W-:-:S03]  /*03c0*/  FSEL R9, R9, 1, P1 ;  /* 0x3f80000009097808 */ /* 0x000fc60000800000 */
[----:B-1----:R-:W-:Y:S01]  /*03d0*/  FMUL R7, R5, R4 ;  /* 0x0000000405077220 */ /* 0x002fe20000400000 */
[----:B0-----:R-:W-:-:S04]  /*03e0*/  IMAD.WIDE R2, R0, 0x4, R2 ;  /* 0x0000000400027825 */ /* 0x001fc800078e0202 */
[----:B------:R-:W-:Y:S01]  /*03f0*/  FMUL R8, R12, R7 ;  /* 0x000000070c087220 */ /* 0x000fe20000400000 */
[----:B--2---:R-:W-:-:S04]  /*0400*/  FMUL R9, R6, R9 ;  /* 0x0000000906097220 */ /* 0x004fc80000400000 */
[----:B------:R-:W-:-:S05]  /*0410*/  FMUL R9, R10, R9 ;  /* 0x000000090a097220 */ /* 0x000fca0000400000 */
[----:B------:R-:W-:Y:S01]  /*0420*/  STG.E.64 desc[UR4][R2.64], R8 ;  /* 0x0000000802007986 */ /* 0x000fe2000c101b04 */
[----:B------:R-:W-:Y:S05]  /*0430*/  EXIT ;  /* 0x000000000000794d */ /* 0x000fea0003800000 */
.L_x_0:
[----:B------:R-:W-:-:S00]  /*0440*/  BRA `(.L_x_0) ;  /* 0xfffffffc00fc7947 */ /* 0x000fc0000383ffff */
[----:B------:R-:W-:-:S00]  /*0450*/  NOP ;  /* 0x0000000000007918 */ /* 0x000fc00000000000 */
        /* <DEDUP_REMOVED lines=10> */
.L_x_1:


//--------------------- .nv.constant0.triton_poi_fused_mul_native_group_norm_sigmoid_14 --------------------------
	.section	.nv.constant0.triton_poi_fused_mul_native_group_norm_sigmoid_14,"a",@progbits
	.sectionflags	@""
	.align	4
.nv.constant0.triton_poi_fused_mul_native_group_norm_sigmoid_14:
	.zero		580
